//
// Generated by NVIDIA NVVM Compiler
//
// Compiler Build ID: CL-36424714
// Cuda compilation tools, release 13.0, V13.0.88
// Based on NVVM 20.0.0
//

.version 9.0
.target sm_100
.address_size 64

	// .globl	_Z11blur_kernelPhS_jj

.visible .entry _Z11blur_kernelPhS_jj(
	.param .u64 .ptr .align 1 _Z11blur_kernelPhS_jj_param_0,
	.param .u64 .ptr .align 1 _Z11blur_kernelPhS_jj_param_1,
	.param .u32 _Z11blur_kernelPhS_jj_param_2,
	.param .u32 _Z11blur_kernelPhS_jj_param_3
)
{
	.reg .pred 	%p<34>;
	.reg .b16 	%rs<4>;
	.reg .b32 	%r<74>;
	.reg .b64 	%rd<25>;

	ld.param.u64 	%rd3, [_Z11blur_kernelPhS_jj_param_0];
	ld.param.u64 	%rd2, [_Z11blur_kernelPhS_jj_param_1];
	ld.param.u32 	%r36, [_Z11blur_kernelPhS_jj_param_2];
	ld.param.u32 	%r35, [_Z11blur_kernelPhS_jj_param_3];
	cvta.to.global.u64 	%rd1, %rd3;
	mov.u32 	%r37, %ntid.x;
	mov.u32 	%r38, %ctaid.x;
	mov.u32 	%r39, %tid.x;
	mad.lo.s32 	%r1, %r37, %r38, %r39;
	mov.u32 	%r40, %ntid.y;
	mov.u32 	%r41, %ctaid.y;
	mov.u32 	%r42, %tid.y;
	mad.lo.s32 	%r43, %r40, %r41, %r42;
	mul.lo.s32 	%r3, %r36, %r1;
	add.s32 	%r4, %r3, %r43;
	setp.ge.u32 	%p6, %r1, %r35;
	setp.ge.u32 	%p7, %r43, %r36;
	or.pred  	%p8, %p6, %p7;
	@%p8 bra 	$L__BB0_20;
	add.s32 	%r45, %r1, -1;
	setp.gt.s32 	%p9, %r1, 0;
	setp.lt.u32 	%p10, %r45, %r35;
	and.pred  	%p1, %p9, %p10;
	not.pred 	%p11, %p1;
	sub.s32 	%r5, %r3, %r36;
	add.s32 	%r6, %r43, -1;
	setp.ge.u32 	%p12, %r6, %r36;
	mov.b32 	%r65, 0;
	or.pred  	%p13, %p11, %p12;
	@%p13 bra 	$L__BB0_3;
	add.s32 	%r46, %r6, %r5;
	cvt.u64.u32 	%rd4, %r46;
	add.s64 	%rd5, %rd1, %rd4;
	ld.global.u8 	%r65, [%rd5];
$L__BB0_3:
	mov.b32 	%r66, 0;
	@%p11 bra 	$L__BB0_5;
	add.s32 	%r48, %r43, %r5;
	cvt.u64.u32 	%rd6, %r48;
	add.s64 	%rd7, %rd1, %rd6;
	ld.global.u8 	%r66, [%rd7];
$L__BB0_5:
	add.s32 	%r11, %r66, %r65;
	add.s32 	%r12, %r43, 1;
	setp.lt.u32 	%p2, %r12, %r36;
	and.pred  	%p16, %p1, %p2;
	mov.b32 	%r67, 0;
	not.pred 	%p17, %p16;
	@%p17 bra 	$L__BB0_7;
	add.s32 	%r50, %r12, %r5;
	cvt.u64.u32 	%rd8, %r50;
	add.s64 	%rd9, %rd1, %rd8;
	ld.global.u8 	%r67, [%rd9];
$L__BB0_7:
	setp.ge.u32 	%p18, %r6, %r36;
	add.s32 	%r15, %r67, %r11;
	setp.lt.s32 	%p19, %r1, 0;
	mov.b32 	%r68, 0;
	or.pred  	%p20, %p19, %p18;
	@%p20 bra 	$L__BB0_9;
	add.s32 	%r52, %r4, -1;
	cvt.u64.u32 	%rd10, %r52;
	add.s64 	%rd11, %rd1, %rd10;
	ld.global.u8 	%r68, [%rd11];
$L__BB0_9:
	setp.lt.s32 	%p22, %r1, 0;
	add.s32 	%r18, %r68, %r15;
	mov.b32 	%r69, 0;
	mov.pred 	%p32, 0;
	@%p22 bra 	$L__BB0_11;
	cvt.u64.u32 	%rd12, %r4;
	add.s64 	%rd13, %rd1, %rd12;
	ld.global.u8 	%r69, [%rd13];
	mov.pred 	%p32, %p2;
$L__BB0_11:
	add.s32 	%r21, %r69, %r18;
	mov.b32 	%r70, 0;
	not.pred 	%p23, %p32;
	@%p23 bra 	$L__BB0_13;
	add.s32 	%r55, %r4, 1;
	cvt.u64.u32 	%rd14, %r55;
	add.s64 	%rd15, %rd1, %rd14;
	ld.global.u8 	%r70, [%rd15];
$L__BB0_13:
	setp.ge.u32 	%p24, %r6, %r36;
	add.s32 	%r24, %r70, %r21;
	add.s32 	%r57, %r1, 1;
	setp.gt.s32 	%p25, %r1, -2;
	setp.lt.u32 	%p26, %r57, %r35;
	and.pred  	%p4, %p25, %p26;
	not.pred 	%p27, %p4;
	shl.b32 	%r58, %r36, 1;
	add.s32 	%r25, %r5, %r58;
	mov.b32 	%r71, 0;
	or.pred  	%p28, %p27, %p24;
	@%p28 bra 	$L__BB0_15;
	add.s32 	%r59, %r6, %r25;
	cvt.u64.u32 	%rd16, %r59;
	add.s64 	%rd17, %rd1, %rd16;
	ld.global.u8 	%r71, [%rd17];
$L__BB0_15:
	add.s32 	%r28, %r71, %r24;
	mov.b32 	%r72, 0;
	mov.pred 	%p33, 0;
	@%p27 bra 	$L__BB0_17;
	add.s32 	%r61, %r4, %r36;
	cvt.u64.u32 	%rd18, %r61;
	add.s64 	%rd19, %rd1, %rd18;
	ld.global.u8 	%r72, [%rd19];
	mov.pred 	%p33, %p2;
$L__BB0_17:
	add.s32 	%r31, %r72, %r28;
	mov.b32 	%r73, 0;
	not.pred 	%p31, %p33;
	@%p31 bra 	$L__BB0_19;
	add.s32 	%r63, %r12, %r25;
	cvt.u64.u32 	%rd20, %r63;
	add.s64 	%rd21, %rd1, %rd20;
	ld.global.u8 	%r73, [%rd21];
$L__BB0_19:
	add.s32 	%r64, %r73, %r31;
	cvt.u16.u32 	%rs1, %r64;
	mul.hi.u16 	%rs2, %rs1, -7281;
	shr.u16 	%rs3, %rs2, 3;
	cvt.u64.u32 	%rd22, %r4;
	cvta.to.global.u64 	%rd23, %rd2;
	add.s64 	%rd24, %rd23, %rd22;
	st.global.u8 	[%rd24], %rs3;
$L__BB0_20:
	ret;

}


// ===== COMPILED SASS (sm_100) =====

	.target	sm_100

	.elftype	@"ET_EXEC"


//--------------------- .note.nv.tkinfo           --------------------------
	.section	.note.nv.tkinfo,"",@"SHT_NOTE"
	.sectionflags	@"SHF_NOTE_NV_TKINFO"
	.tkinfo
        /*0018*/ 	.word	0x00000002
        /*0030*/ 	.string	""
        /*0030*/ 	.string	"ptxas"
        /*0030*/ 	.string	"Cuda compilation tools, release 13.0, V13.0.88"
        /*0030*/ 	.string	"Build cuda_13.0.r13.0/compiler.36424714_0"
        /*0030*/ 	.string	"-arch sm_100 -m 64 "



//--------------------- .note.nv.cuinfo           --------------------------
	.section	.note.nv.cuinfo,"",@"SHT_NOTE"
	.sectionflags	@"SHF_NOTE_NV_CUINFO"
        /*0018*/ 	.short	0x0002
        /*001a*/ 	.short	0x0064
        /*001c*/ 	.short	0x0082
	.zero		2


//--------------------- .nv.info                  --------------------------
	.section	.nv.info,"",@"SHT_CUDA_INFO"
	.align	4


	//----- nvinfo : EIATTR_REGCOUNT
	.align		4
        /*0000*/ 	.byte	0x04, 0x2f
        /*0002*/ 	.short	(.L_1 - .L_0)
	.align		4
.L_0:
        /*0004*/ 	.word	index@(_Z11blur_kernelPhS_jj)
        /*0008*/ 	.word	0x0000001c


	//----- nvinfo : EIATTR_FRAME_SIZE
	.align		4
.L_1:
        /*000c*/ 	.byte	0x04, 0x11
        /*000e*/ 	.short	(.L_3 - .L_2)
	.align		4
.L_2:
        /*0010*/ 	.word	index@(_Z11blur_kernelPhS_jj)
        /*0014*/ 	.word	0x00000000


	//----- nvinfo : EIATTR_MIN_STACK_SIZE
	.align		4
.L_3:
        /*0018*/ 	.byte	0x04, 0x12
        /*001a*/ 	.short	(.L_5 - .L_4)
	.align		4
.L_4:
        /*001c*/ 	.word	index@(_Z11blur_kernelPhS_jj)
        /*0020*/ 	.word	0x00000000
.L_5:


//--------------------- .nv.compat                --------------------------
	.section	.nv.compat,"",@"SHT_CUDA_COMPAT_INFO"
	.align	4
        /*0000*/ 	.byte	0x02, 0x09, 0x00, 0x00, 0x02, 0x02, 0x01, 0x00, 0x02, 0x05, 0x05, 0x00, 0x03, 0x07, 0x01, 0x01
        /*0010*/ 	.byte	0x02, 0x03, 0x00, 0x00, 0x02, 0x06, 0x01, 0x00, 0x04, 0x0b, 0x08, 0x00, 0x09, 0x00, 0x00, 0x00
        /*0020*/ 	.byte	0x00, 0x00, 0x00, 0x00


//--------------------- .nv.info._Z11blur_kernelPhS_jj --------------------------
	.section	.nv.info._Z11blur_kernelPhS_jj,"",@"SHT_CUDA_INFO"
	.sectionflags	@""
	.align	4


	//----- nvinfo : EIATTR_CUDA_API_VERSION
	.align		4
        /*0000*/ 	.byte	0x04, 0x37
        /*0002*/ 	.short	(.L_7 - .L_6)
.L_6:
        /*0004*/ 	.word	0x00000082


	//----- nvinfo : EIATTR_KPARAM_INFO
	.align		4
.L_7:
        /*0008*/ 	.byte	0x04, 0x17
        /*000a*/ 	.short	(.L_9 - .L_8)
.L_8:
        /*000c*/ 	.word	0x00000000
        /*0010*/ 	.short	0x0003
        /*0012*/ 	.short	0x0014
        /*0014*/ 	.byte	0x00, 0xf0, 0x11, 0x00


	//----- nvinfo : EIATTR_KPARAM_INFO
	.align		4
.L_9:
        /*0018*/ 	.byte	0x04, 0x17
        /*001a*/ 	.short	(.L_11 - .L_10)
.L_10:
        /*001c*/ 	.word	0x00000000
        /*0020*/ 	.short	0x0002
        /*0022*/ 	.short	0x0010
        /*0024*/ 	.byte	0x00, 0xf0, 0x11, 0x00


	//----- nvinfo : EIATTR_KPARAM_INFO
	.align		4
.L_11:
        /*0028*/ 	.byte	0x04, 0x17
        /*002a*/ 	.short	(.L_13 - .L_12)
.L_12:
        /*002c*/ 	.word	0x00000000
        /*0030*/ 	.short	0x0001
        /*0032*/ 	.short	0x0008
        /*0034*/ 	.byte	0x00, 0xf5, 0x21, 0x00


	//----- nvinfo : EIATTR_KPARAM_INFO
	.align		4
.L_13:
        /*0038*/ 	.byte	0x04, 0x17
        /*003a*/ 	.short	(.L_15 - .L_14)
.L_14:
        /*003c*/ 	.word	0x00000000
        /*0040*/ 	.short	0x0000
        /*0042*/ 	.short	0x0000
        /*0044*/ 	.byte	0x00, 0xf5, 0x21, 0x00


	//----- nvinfo : EIATTR_SPARSE_MMA_MASK
	.align		4
.L_15:
        /*0048*/ 	.byte	0x03, 0x50
        /*004a*/ 	.short	0x0000


	//----- nvinfo : EIATTR_MAXREG_COUNT
	.align		4
        /*004c*/ 	.byte	0x03, 0x1b
        /*004e*/ 	.short	0x00ff


	//----- nvinfo : EIATTR_MERCURY_ISA_VERSION
	.align		4
        /*0050*/ 	.byte	0x03, 0x5f
        /*0052*/ 	.short	0x0101


	//----- nvinfo : EIATTR_VRC_CTA_INIT_COUNT
	.align		4
        /*0054*/ 	.byte	0x02, 0x4a
	.zero		1
	.zero		1


	//----- nvinfo : EIATTR_EXIT_INSTR_OFFSETS
	.align		4
        /*0058*/ 	.byte	0x04, 0x1c
        /*005a*/ 	.short	(.L_17 - .L_16)


	//   ....[0]....
.L_16:
        /*005c*/ 	.word	0x000000c0


	//   ....[1]....
        /*0060*/ 	.word	0x00000670


	//----- nvinfo : EIATTR_CBANK_PARAM_SIZE
	.align		4
.L_17:
        /*0064*/ 	.byte	0x03, 0x19
        /*0066*/ 	.short	0x0018


	//----- nvinfo : EIATTR_PARAM_CBANK
	.align		4
        /*0068*/ 	.byte	0x04, 0x0a
        /*006a*/ 	.short	(.L_19 - .L_18)
	.align		4
.L_18:
        /*006c*/ 	.word	index@(.nv.constant0._Z11blur_kernelPhS_jj)
        /*0070*/ 	.short	0x0380
        /*0072*/ 	.short	0x0018


	//----- nvinfo : EIATTR_SW_WAR
	.align		4
.L_19:
        /*0074*/ 	.byte	0x04, 0x36
        /*0076*/ 	.short	(.L_21 - .L_20)
.L_20:
        /*0078*/ 	.word	0x00000008
.L_21:


//--------------------- .nv.callgraph             --------------------------
	.section	.nv.callgraph,"",@"SHT_CUDA_CALLGRAPH"
	.align	4
	.sectionentsize	8
	.align		4
        /*0000*/ 	.word	0x00000000
	.align		4
        /*0004*/ 	.word	0xffffffff
	.align		4
        /*0008*/ 	.word	0x00000000
	.align		4
        /*000c*/ 	.word	0xfffffffe
	.align		4
        /*0010*/ 	.word	0x00000000
	.align		4
        /*0014*/ 	.word	0xfffffffd
	.align		4
        /*0018*/ 	.word	0x00000000
	.align		4
        /*001c*/ 	.word	0xfffffffc


//--------------------- .text._Z11blur_kernelPhS_jj --------------------------
	.section	.text._Z11blur_kernelPhS_jj,"ax",@progbits
	.align	128
        .global         _Z11blur_kernelPhS_jj
        .type           _Z11blur_kernelPhS_jj,@function
        .size           _Z11blur_kernelPhS_jj,(.L_x_1 - _Z11blur_kernelPhS_jj)
        .other          _Z11blur_kernelPhS_jj,@"STO_CUDA_ENTRY STV_DEFAULT"
_Z11blur_kernelPhS_jj:
.text._Z11blur_kernelPhS_jj:
[----:B------:R-:W-:Y:S01]  /*0000*/  LDC R1, c[0x0][0x37c] ;  /* 0x0000df00ff017b82 */ /* 0x000fe20000000800 */
[----:B------:R-:W0:Y:S01]  /*0010*/  S2R R9, SR_CTAID.Y ;  /* 0x0000000000097919 */ /* 0x000e220000002600 */
[----:B------:R-:W1:Y:S06]  /*0020*/  LDCU UR4, c[0x0][0x360] ;  /* 0x00006c00ff0477ac */ /* 0x000e6c0008000800 */
[----:B------:R-:W2:Y:S01]  /*0030*/  LDC.64 R2, c[0x0][0x390] ;  /* 0x0000e400ff027b82 */ /* 0x000ea20000000a00 */
[----:B------:R-:W0:Y:S01]  /*0040*/  S2R R4, SR_TID.Y ;  /* 0x0000000000047919 */ /* 0x000e220000002200 */
[----:B------:R-:W0:Y:S01]  /*0050*/  LDCU UR5, c[0x0][0x364] ;  /* 0x00006c80ff0577ac */ /* 0x000e220008000800 */
[----:B------:R-:W1:Y:S01]  /*0060*/  S2R R17, SR_CTAID.X ;  /* 0x0000000000117919 */ /* 0x000e620000002500 */
[----:B------:R-:W1:Y:S01]  /*0070*/  S2R R0, SR_TID.X ;  /* 0x0000000000007919 */ /* 0x000e620000002100 */
[----:B0-----:R-:W-:-:S05]  /*0080*/  IMAD R9, R9, UR5, R4 ;  /* 0x0000000509097c24 */ /* 0x001fca000f8e0204 */
[----:B--2---:R-:W-:Y:S01]  /*0090*/  ISETP.GE.U32.AND P0, PT, R9, R2, PT ;  /* 0x000000020900720c */ /* 0x004fe20003f06070 */
[----:B-1----:R-:W-:-:S05]  /*00a0*/  IMAD R17, R17, UR4, R0 ;  /* 0x0000000411117c24 */ /* 0x002fca000f8e0200 */
[----:B------:R-:W-:-:S13]  /*00b0*/  ISETP.GE.U32.OR P0, PT, R17, R3, P0 ;  /* 0x000000031100720c */ /* 0x000fda0000706470 */
[----:B------:R-:W-:Y:S05]  /*00c0*/  @P0 EXIT ;  /* 0x000000000000094d */ /* 0x000fea0003800000 */
[----:B------:R-:W-:Y:S01]  /*00d0*/  VIADD R0, R17, 0xffffffff ;  /* 0xffffffff11007836 */ /* 0x000fe20000000000 */
[----:B------:R-:W0:Y:S01]  /*00e0*/  LDCU.64 UR4, c[0x0][0x358] ;  /* 0x00006b00ff0477ac */ /* 0x000e220008000a00 */
[C---:B------:R-:W-:Y:S02]  /*00f0*/  VIADD R21, R9.reuse, 0xffffffff ;  /* 0xffffffff09157836 */ /* 0x040fe40000000000 */
[----:B------:R-:W-:Y:S01]  /*0100*/  VIADD R19, R9, 0x1 ;  /* 0x0000000109137836 */ /* 0x000fe20000000000 */
[----:B------:R-:W-:Y:S01]  /*0110*/  ISETP.GE.U32.AND P2, PT, R0, R3, PT ;  /* 0x000000030000720c */ /* 0x000fe20003f46070 */
[-C--:B------:R-:W-:Y:S01]  /*0120*/  IMAD R18, R17, R2.reuse, -R2 ;  /* 0x0000000211127224 */ /* 0x080fe200078e0a02 */
[-C--:B------:R-:W-:Y:S01]  /*0130*/  ISETP.GE.U32.AND P1, PT, R21, R2.reuse, PT ;  /* 0x000000021500720c */ /* 0x080fe20003f26070 */
[C---:B------:R-:W-:Y:S01]  /*0140*/  VIADD R0, R17.reuse, 0x1 ;  /* 0x0000000111007836 */ /* 0x040fe20000000000 */
[C---:B------:R-:W-:Y:S01]  /*0150*/  ISETP.GT.AND P2, PT, R17.reuse, RZ, !P2 ;  /* 0x000000ff1100720c */ /* 0x040fe20005744270 */
[----:B------:R-:W-:Y:S01]  /*0160*/  IMAD.MOV.U32 R16, RZ, RZ, RZ ;  /* 0x000000ffff107224 */ /* 0x000fe200078e00ff */
[----:B------:R-:W-:Y:S01]  /*0170*/  ISETP.LT.OR P1, PT, R17, RZ, P1 ;  /* 0x000000ff1100720c */ /* 0x000fe20000f21670 */
[----:B------:R-:W1:Y:S01]  /*0180*/  LDCU.64 UR6, c[0x0][0x388] ;  /* 0x00007100ff0677ac */ /* 0x000e620008000a00 */
[----:B------:R-:W-:-:S02]  /*0190*/  ISETP.GE.U32.OR P5, PT, R21, R2, !P2 ;  /* 0x000000021500720c */ /* 0x000fc400057a6470 */
[----:B------:R-:W-:Y:S02]  /*01a0*/  ISETP.LT.U32.AND P3, PT, R19, R2, P2 ;  /* 0x000000021300720c */ /* 0x000fe40001761070 */
[----:B------:R-:W-:Y:S01]  /*01b0*/  ISETP.GE.U32.AND P0, PT, R0, R3, PT ;  /* 0x000000030000720c */ /* 0x000fe20003f06070 */
[----:B------:R-:W-:Y:S02]  /*01c0*/  IMAD.MOV.U32 R0, RZ, RZ, RZ ;  /* 0x000000ffff007224 */ /* 0x000fe400078e00ff */
[----:B------:R-:W-:Y:S02]  /*01d0*/  IMAD.MOV.U32 R3, RZ, RZ, RZ ;  /* 0x000000ffff037224 */ /* 0x000fe400078e00ff */
[----:B------:R-:W2:Y:S01]  /*01e0*/  @P2 LDC.64 R14, c[0x0][0x380] ;  /* 0x0000e000ff0e2b82 */ /* 0x000ea20000000a00 */
[----:B------:R-:W-:-:S03]  /*01f0*/  @P2 IMAD.IADD R13, R9, 0x1, R18 ;  /* 0x00000001090d2824 */ /* 0x000fc600078e0212 */
[----:B------:R-:W-:-:S04]  /*0200*/  @!P5 IMAD.IADD R7, R18, 0x1, R21 ;  /* 0x000000011207d824 */ /* 0x000fc800078e0215 */
[----:B------:R-:W3:Y:S08]  /*0210*/  @!P5 LDC.64 R10, c[0x0][0x380] ;  /* 0x0000e000ff0adb82 */ /* 0x000ef00000000a00 */
[----:B------:R-:W4:Y:S01]  /*0220*/  @P3 LDC.64 R4, c[0x0][0x380] ;  /* 0x0000e000ff043b82 */ /* 0x000f220000000a00 */
[----:B--2---:R-:W-:Y:S01]  /*0230*/  @P2 IADD3 R6, P4, PT, R13, R14, RZ ;  /* 0x0000000e0d062210 */ /* 0x004fe20007f9e0ff */
[----:B------:R-:W-:Y:S01]  /*0240*/  @P3 IMAD.IADD R23, R18, 0x1, R19 ;  /* 0x0000000112173824 */ /* 0x000fe200078e0213 */
[----:B------:R-:W-:-:S05]  /*0250*/  ISETP.GT.AND P0, PT, R17, -0x2, !P0 ;  /* 0xfffffffe1100780c */ /* 0x000fca0004704270 */
[----:B------:R-:W2:Y:S01]  /*0260*/  @!P1 LDC.64 R12, c[0x0][0x380] ;  /* 0x0000e000ff0c9b82 */ /* 0x000ea20000000a00 */
[----:B---3--:R-:W-:Y:S01]  /*0270*/  @!P5 IADD3 R10, P6, PT, R7, R10, RZ ;  /* 0x0000000a070ad210 */ /* 0x008fe20007fde0ff */
[----:B------:R-:W-:Y:S01]  /*0280*/  @P2 IMAD.X R7, RZ, RZ, R15, P4 ;  /* 0x000000ffff072224 */ /* 0x000fe200020e060f */
[----:B------:R-:W-:Y:S02]  /*0290*/  ISETP.GE.AND P4, PT, R17, RZ, PT ;  /* 0x000000ff1100720c */ /* 0x000fe40003f86270 */
[----:B------:R-:W-:Y:S02]  /*02a0*/  @!P5 IADD3.X R11, PT, PT, RZ, R11, RZ, P6, !PT ;  /* 0x0000000bff0bd210 */ /* 0x000fe400037fe4ff */
[----:B0-----:R-:W3:Y:S01]  /*02b0*/  @P2 LDG.E.U8 R0, desc[UR4][R6.64] ;  /* 0x0000000406002981 */ /* 0x001ee2000c1e1100 */
[----:B------:R-:W-:Y:S02]  /*02c0*/  ISETP.GE.U32.AND P2, PT, R19, R2, PT ;  /* 0x000000021300720c */ /* 0x000fe40003f46070 */
[----:B----4-:R-:W-:Y:S01]  /*02d0*/  @P3 IADD3 R22, P6, PT, R23, R4, RZ ;  /* 0x0000000417163210 */ /* 0x010fe20007fde0ff */
[----:B------:R0:W3:Y:S01]  /*02e0*/  @!P5 LDG.E.U8 R3, desc[UR4][R10.64] ;  /* 0x000000040a03d981 */ /* 0x0000e2000c1e1100 */
[----:B------:R-:W-:-:S03]  /*02f0*/  PLOP3.LUT P5, PT, PT, PT, PT, 0x8, 0x80 ;  /* 0x000000000080781c */ /* 0x000fc60003fae170 */
[----:B------:R-:W-:Y:S01]  /*0300*/  @P3 IMAD.X R23, RZ, RZ, R5, P6 ;  /* 0x000000ffff173224 */ /* 0x000fe200030e0605 */
[----:B------:R-:W-:Y:S01]  /*0310*/  @P4 PLOP3.LUT P5, PT, P2, PT, PT, 0x8, 0x80 ;  /* 0x000000000080481c */ /* 0x000fe200017ae170 */
[----:B------:R-:W4:Y:S01]  /*0320*/  @P4 LDC.64 R4, c[0x0][0x380] ;  /* 0x0000e000ff044b82 */ /* 0x000f220000000a00 */
[-C--:B------:R-:W-:Y:S02]  /*0330*/  ISETP.GE.U32.OR P6, PT, R21, R2.reuse, !P0 ;  /* 0x000000021500720c */ /* 0x080fe400047c6470 */
[----:B------:R5:W3:Y:S01]  /*0340*/  @P3 LDG.E.U8 R16, desc[UR4][R22.64] ;  /* 0x0000000416103981 */ /* 0x000ae2000c1e1100 */
[----:B------:R-:W-:Y:S01]  /*0350*/  PLOP3.LUT P3, PT, PT, PT, PT, 0x8, 0x80 ;  /* 0x000000000080781c */ /* 0x000fe20003f6e170 */
[----:B------:R-:W-:Y:S01]  /*0360*/  IMAD R17, R17, R2, R9 ;  /* 0x0000000211117224 */ /* 0x000fe200078e0209 */
[----:B------:R-:W-:Y:S01]  /*0370*/  @P0 PLOP3.LUT P3, PT, P2, PT, PT, 0x8, 0x80 ;  /* 0x000000000080081c */ /* 0x000fe2000176e170 */
[----:B------:R-:W-:Y:S01]  /*0380*/  IMAD R20, R2, 0x2, R18 ;  /* 0x0000000202147824 */ /* 0x000fe200078e0212 */
[----:B0-----:R-:W0:Y:S01]  /*0390*/  @P0 LDC.64 R10, c[0x0][0x380] ;  /* 0x0000e000ff0a0b82 */ /* 0x001e220000000a00 */
[----:B------:R-:W-:-:S02]  /*03a0*/  @!P1 VIADD R15, R17, 0xffffffff ;  /* 0xffffffff110f9836 */ /* 0x000fc40000000000 */
[----:B------:R-:W-:-:S03]  /*03b0*/  IMAD.MOV.U32 R18, RZ, RZ, RZ ;  /* 0x000000ffff127224 */ /* 0x000fc600078e00ff */
[----:B--2---:R-:W-:Y:S01]  /*03c0*/  @!P1 IADD3 R12, P2, PT, R15, R12, RZ ;  /* 0x0000000c0f0c9210 */ /* 0x004fe20007f5e0ff */
[--C-:B-----5:R-:W-:Y:S01]  /*03d0*/  @!P6 IMAD.IADD R23, R21, 0x1, R20.reuse ;  /* 0x000000011517e824 */ /* 0x120fe200078e0214 */
[----:B------:R-:W2:Y:S01]  /*03e0*/  @P5 LDC.64 R6, c[0x0][0x380] ;  /* 0x0000e000ff065b82 */ /* 0x000ea20000000a00 */
[----:B------:R-:W-:Y:S01]  /*03f0*/  @P5 VIADD R21, R17, 0x1 ;  /* 0x0000000111155836 */ /* 0x000fe20000000000 */
[----:B------:R-:W-:Y:S01]  /*0400*/  @!P1 IADD3.X R13, PT, PT, RZ, R13, RZ, P2, !PT ;  /* 0x0000000dff0d9210 */ /* 0x000fe200017fe4ff */
[----:B------:R-:W-:-:S04]  /*0410*/  @P3 IMAD.IADD R19, R19, 0x1, R20 ;  /* 0x0000000113133824 */ /* 0x000fc800078e0214 */
[----:B------:R-:W5:Y:S01]  /*0420*/  @!P1 LDG.E.U8 R18, desc[UR4][R12.64] ;  /* 0x000000040c129981 */ /* 0x000f62000c1e1100 */
[----:B------:R-:W1:Y:S01]  /*0430*/  @!P6 LDC.64 R8, c[0x0][0x380] ;  /* 0x0000e000ff08eb82 */ /* 0x000e620000000a00 */
[----:B----4-:R-:W-:-:S07]  /*0440*/  @P4 IADD3 R4, P2, PT, R17, R4, RZ ;  /* 0x0000000411044210 */ /* 0x010fce0007f5e0ff */
[----:B------:R-:W4:Y:S01]  /*0450*/  @P3 LDC.64 R14, c[0x0][0x380] ;  /* 0x0000e000ff0e3b82 */ /* 0x000f220000000a00 */
[----:B------:R-:W-:Y:S01]  /*0460*/  @P4 IMAD.X R5, RZ, RZ, R5, P2 ;  /* 0x000000ffff054224 */ /* 0x000fe200010e0605 */
[----:B--2---:R-:W-:Y:S01]  /*0470*/  @P5 IADD3 R6, P1, PT, R21, R6, RZ ;  /* 0x0000000615065210 */ /* 0x004fe20007f3e0ff */
[----:B------:R-:W-:Y:S01]  /*0480*/  IMAD.MOV.U32 R21, RZ, RZ, RZ ;  /* 0x000000ffff157224 */ /* 0x000fe200078e00ff */
[----:B------:R-:W-:-:S03]  /*0490*/  @P0 IADD3 R25, PT, PT, R17, R2, RZ ;  /* 0x0000000211190210 */ /* 0x000fc60007ffe0ff */
[----:B------:R-:W-:Y:S02]  /*04a0*/  @P5 IMAD.X R7, RZ, RZ, R7, P1 ;  /* 0x000000ffff075224 */ /* 0x000fe400008e0607 */
[----:B------:R2:W5:Y:S01]  /*04b0*/  @P4 LDG.E.U8 R21, desc[UR4][R4.64] ;  /* 0x0000000404154981 */ /* 0x000562000c1e1100 */
[----:B-1----:R-:W-:Y:S01]  /*04c0*/  @!P6 IADD3 R8, P1, PT, R23, R8, RZ ;  /* 0x000000081708e210 */ /* 0x002fe20007f3e0ff */
[----:B------:R-:W-:Y:S01]  /*04d0*/  IMAD.MOV.U32 R2, RZ, RZ, RZ ;  /* 0x000000ffff027224 */ /* 0x000fe200078e00ff */
[----:B0-----:R-:W-:Y:S02]  /*04e0*/  @P0 IADD3 R10, P2, PT, R25, R10, RZ ;  /* 0x0000000a190a0210 */ /* 0x001fe40007f5e0ff */
[----:B----4-:R-:W-:Y:S01]  /*04f0*/  @P3 IADD3 R14, P4, PT, R19, R14, RZ ;  /* 0x0000000e130e3210 */ /* 0x010fe20007f9e0ff */
[----:B--2---:R-:W-:Y:S02]  /*0500*/  @P5 IMAD.MOV.U32 R4, RZ, RZ, R6 ;  /* 0x000000ffff045224 */ /* 0x004fe400078e0006 */
[----:B------:R-:W-:Y:S01]  /*0510*/  @P5 IMAD.MOV.U32 R5, RZ, RZ, R7 ;  /* 0x000000ffff055224 */ /* 0x000fe200078e0007 */
[----:B------:R-:W-:-:S02]  /*0520*/  CS2R R6, SRZ ;  /* 0x0000000000067805 */ /* 0x000fc4000001ff00 */
[----:B------:R-:W-:Y:S01]  /*0530*/  @P3 IADD3.X R15, PT, PT, RZ, R15, RZ, P4, !PT ;  /* 0x0000000fff0f3210 */ /* 0x000fe200027fe4ff */
[----:B------:R-:W-:Y:S01]  /*0540*/  @!P6 IMAD.X R9, RZ, RZ, R9, P1 ;  /* 0x000000ffff09e224 */ /* 0x000fe200008e0609 */
[----:B------:R0:W2:Y:S01]  /*0550*/  @P5 LDG.E.U8 R2, desc[UR4][R4.64] ;  /* 0x0000000404025981 */ /* 0x0000a2000c1e1100 */
[----:B------:R-:W-:Y:S02]  /*0560*/  IMAD.MOV.U32 R13, RZ, RZ, RZ ;  /* 0x000000ffff0d7224 */ /* 0x000fe400078e00ff */
[----:B------:R-:W-:Y:S01]  /*0570*/  @P0 IMAD.X R11, RZ, RZ, R11, P2 ;  /* 0x000000ffff0b0224 */ /* 0x000fe200010e060b */
[----:B------:R-:W2:Y:S04]  /*0580*/  @!P6 LDG.E.U8 R7, desc[UR4][R8.64] ;  /* 0x000000040807e981 */ /* 0x000ea8000c1e1100 */
[----:B------:R-:W4:Y:S01]  /*0590*/  @P0 LDG.E.U8 R6, desc[UR4][R10.64] ;  /* 0x000000040a060981 */ /* 0x000f22000c1e1100 */
[----:B0-----:R-:W-:-:S02]  /*05a0*/  @P3 IMAD.MOV.U32 R4, RZ, RZ, R14 ;  /* 0x000000ffff043224 */ /* 0x001fc400078e000e */
[----:B------:R-:W-:-:S05]  /*05b0*/  @P3 IMAD.MOV.U32 R5, RZ, RZ, R15 ;  /* 0x000000ffff053224 */ /* 0x000fca00078e000f */
[----:B------:R-:W4:Y:S01]  /*05c0*/  @P3 LDG.E.U8 R13, desc[UR4][R4.64] ;  /* 0x00000004040d3981 */ /* 0x000f22000c1e1100 */
[----:B---3--:R-:W-:-:S04]  /*05d0*/  IADD3 R0, PT, PT, R16, R0, R3 ;  /* 0x0000000010007210 */ /* 0x008fc80007ffe003 */
[----:B-----5:R-:W-:-:S04]  /*05e0*/  IADD3 R0, PT, PT, R21, R18, R0 ;  /* 0x0000001215007210 */ /* 0x020fc80007ffe000 */
[----:B--2---:R-:W-:Y:S02]  /*05f0*/  IADD3 R0, PT, PT, R7, R2, R0 ;  /* 0x0000000207007210 */ /* 0x004fe40007ffe000 */
[----:B------:R-:W-:Y:S02]  /*0600*/  IADD3 R2, P0, PT, R17, UR6, RZ ;  /* 0x0000000611027c10 */ /* 0x000fe4000ff1e0ff */
[----:B----4-:R-:W-:-:S04]  /*0610*/  IADD3 R6, PT, PT, R13, R6, R0 ;  /* 0x000000060d067210 */ /* 0x010fc80007ffe000 */
[----:B------:R-:W-:-:S05]  /*0620*/  LOP3.LUT R6, R6, 0xffff, RZ, 0xc0, !PT ;  /* 0x0000ffff06067812 */ /* 0x000fca00078ec0ff */
[----:B------:R-:W-:Y:S02]  /*0630*/  IMAD R6, R6, 0xe38f, RZ ;  /* 0x0000e38f06067824 */ /* 0x000fe400078e02ff */
[----:B------:R-:W-:-:S03]  /*0640*/  IMAD.X R3, RZ, RZ, UR7, P0 ;  /* 0x00000007ff037e24 */ /* 0x000fc600080e06ff */
[----:B------:R-:W-:-:S05]  /*0650*/  SHF.R.U32.HI R7, RZ, 0x13, R6 ;  /* 0x00000013ff077819 */ /* 0x000fca0000011606 */
[----:B------:R-:W-:Y:S01]  /*0660*/  STG.E.U8 desc[UR4][R2.64], R7 ;  /* 0x0000000702007986 */ /* 0x000fe2000c101104 */
[----:B------:R-:W-:Y:S05]  /*0670*/  EXIT ;  /* 0x000000000000794d */ /* 0x000fea0003800000 */
.L_x_0:
[----:B------:R-:W-:-:S00]  /*0680*/  BRA `(.L_x_0) ;  /* 0xfffffffc00fc7947 */ /* 0x000fc0000383ffff */
[----:B------:R-:W-:-:S00]  /*0690*/  NOP ;  /* 0x0000000000007918 */ /* 0x000fc00000000000 */
        /* <DEDUP_REMOVED lines=14> */
.L_x_1:


//--------------------- .nv.shared.reserved.0     --------------------------
	.section	.nv.shared.reserved.0,"aw",@nobits
	.weak		__nv_reservedSMEM_offset_0_alias
	.size		__nv_reservedSMEM_offset_0_alias, 0, 64
	.other		__nv_reservedSMEM_offset_0_alias,@"STO_CUDA_RESERVED_SHARED STV_DEFAULT"
__nv_reservedSMEM_offset_0_alias:
	.zero		0
	.zero		64


//--------------------- .nv.constant0._Z11blur_kernelPhS_jj --------------------------
	.section	.nv.constant0._Z11blur_kernelPhS_jj,"a",@progbits
	.sectionflags	@""
	.align	4
.nv.constant0._Z11blur_kernelPhS_jj:
	.zero		920


//--------------------- SYMBOLS --------------------------

	.type		.nv.reservedSmem.offset0,@object
	.size		.nv.reservedSmem.offset0,0x4
